//
// Generated by NVIDIA NVVM Compiler
//
// Compiler Build ID: CL-36424714
// Cuda compilation tools, release 13.0, V13.0.88
// Based on NVVM 20.0.0
//

.version 9.0
.target sm_100
.address_size 64

	// .globl	_Z26colorToGrayscaleConversionPhPKhiii

.visible .entry _Z26colorToGrayscaleConversionPhPKhiii(
	.param .u64 .ptr .align 1 _Z26colorToGrayscaleConversionPhPKhiii_param_0,
	.param .u64 .ptr .align 1 _Z26colorToGrayscaleConversionPhPKhiii_param_1,
	.param .u32 _Z26colorToGrayscaleConversionPhPKhiii_param_2,
	.param .u32 _Z26colorToGrayscaleConversionPhPKhiii_param_3,
	.param .u32 _Z26colorToGrayscaleConversionPhPKhiii_param_4
)
{
	.reg .pred 	%p<4>;
	.reg .b16 	%rs<4>;
	.reg .b32 	%r<18>;
	.reg .b32 	%f<7>;
	.reg .b64 	%rd<9>;

	ld.param.u64 	%rd1, [_Z26colorToGrayscaleConversionPhPKhiii_param_0];
	ld.param.u64 	%rd2, [_Z26colorToGrayscaleConversionPhPKhiii_param_1];
	ld.param.u32 	%r3, [_Z26colorToGrayscaleConversionPhPKhiii_param_2];
	ld.param.u32 	%r5, [_Z26colorToGrayscaleConversionPhPKhiii_param_3];
	ld.param.u32 	%r4, [_Z26colorToGrayscaleConversionPhPKhiii_param_4];
	mov.u32 	%r7, %ctaid.x;
	mov.u32 	%r8, %ntid.x;
	mov.u32 	%r9, %tid.x;
	mad.lo.s32 	%r1, %r7, %r8, %r9;
	mov.u32 	%r10, %ctaid.y;
	mov.u32 	%r11, %ntid.y;
	mov.u32 	%r12, %tid.y;
	mad.lo.s32 	%r13, %r10, %r11, %r12;
	setp.ge.s32 	%p1, %r1, %r3;
	setp.ge.s32 	%p2, %r13, %r5;
	or.pred  	%p3, %p1, %p2;
	@%p3 bra 	$L__BB0_2;
	cvta.to.global.u64 	%rd3, %rd2;
	cvta.to.global.u64 	%rd4, %rd1;
	mad.lo.s32 	%r14, %r3, %r13, %r1;
	mul.lo.s32 	%r15, %r4, %r13;
	mad.lo.s32 	%r16, %r1, 3, %r15;
	cvt.s64.s32 	%rd5, %r16;
	add.s64 	%rd6, %rd3, %rd5;
	ld.global.u8 	%rs1, [%rd6];
	ld.global.u8 	%rs2, [%rd6+1];
	ld.global.u8 	%rs3, [%rd6+2];
	cvt.rn.f32.u16 	%f1, %rs1;
	cvt.rn.f32.u16 	%f2, %rs2;
	mul.f32 	%f3, %f2, 0f3F35C28F;
	fma.rn.f32 	%f4, %f1, 0f3E570A3D, %f3;
	cvt.rn.f32.u16 	%f5, %rs3;
	fma.rn.f32 	%f6, %f5, 0f3D8F5C29, %f4;
	cvt.rzi.u32.f32 	%r17, %f6;
	cvt.s64.s32 	%rd7, %r14;
	add.s64 	%rd8, %rd4, %rd7;
	st.global.u8 	[%rd8], %r17;
$L__BB0_2:
	ret;

}


// ===== COMPILED SASS (sm_100) =====

	.target	sm_100

	.elftype	@"ET_EXEC"


//--------------------- .note.nv.tkinfo           --------------------------
	.section	.note.nv.tkinfo,"",@"SHT_NOTE"
	.sectionflags	@"SHF_NOTE_NV_TKINFO"
	.tkinfo
        /*0018*/ 	.word	0x00000002
        /*0030*/ 	.string	""
        /*0030*/ 	.string	"ptxas"
        /*0030*/ 	.string	"Cuda compilation tools, release 13.0, V13.0.88"
        /*0030*/ 	.string	"Build cuda_13.0.r13.0/compiler.36424714_0"
        /*0030*/ 	.string	"-arch sm_100 -m 64 "



//--------------------- .note.nv.cuinfo           --------------------------
	.section	.note.nv.cuinfo,"",@"SHT_NOTE"
	.sectionflags	@"SHF_NOTE_NV_CUINFO"
        /*0018*/ 	.short	0x0002
        /*001a*/ 	.short	0x0064
        /*001c*/ 	.short	0x0082
	.zero		2


//--------------------- .nv.info                  --------------------------
	.section	.nv.info,"",@"SHT_CUDA_INFO"
	.align	4


	//----- nvinfo : EIATTR_REGCOUNT
	.align		4
        /*0000*/ 	.byte	0x04, 0x2f
        /*0002*/ 	.short	(.L_1 - .L_0)
	.align		4
.L_0:
        /*0004*/ 	.word	index@(_Z26colorToGrayscaleConversionPhPKhiii)
        /*0008*/ 	.word	0x0000000c


	//----- nvinfo : EIATTR_FRAME_SIZE
	.align		4
.L_1:
        /*000c*/ 	.byte	0x04, 0x11
        /*000e*/ 	.short	(.L_3 - .L_2)
	.align		4
.L_2:
        /*0010*/ 	.word	index@(_Z26colorToGrayscaleConversionPhPKhiii)
        /*0014*/ 	.word	0x00000000


	//----- nvinfo : EIATTR_MIN_STACK_SIZE
	.align		4
.L_3:
        /*0018*/ 	.byte	0x04, 0x12
        /*001a*/ 	.short	(.L_5 - .L_4)
	.align		4
.L_4:
        /*001c*/ 	.word	index@(_Z26colorToGrayscaleConversionPhPKhiii)
        /*0020*/ 	.word	0x00000000
.L_5:


//--------------------- .nv.compat                --------------------------
	.section	.nv.compat,"",@"SHT_CUDA_COMPAT_INFO"
	.align	4
        /*0000*/ 	.byte	0x02, 0x09, 0x00, 0x00, 0x02, 0x02, 0x01, 0x00, 0x02, 0x05, 0x05, 0x00, 0x03, 0x07, 0x01, 0x01
        /*0010*/ 	.byte	0x02, 0x03, 0x00, 0x00, 0x02, 0x06, 0x01, 0x00, 0x04, 0x0b, 0x08, 0x00, 0x09, 0x00, 0x00, 0x00
        /*0020*/ 	.byte	0x00, 0x00, 0x00, 0x00


//--------------------- .nv.info._Z26colorToGrayscaleConversionPhPKhiii --------------------------
	.section	.nv.info._Z26colorToGrayscaleConversionPhPKhiii,"",@"SHT_CUDA_INFO"
	.sectionflags	@""
	.align	4


	//----- nvinfo : EIATTR_CUDA_API_VERSION
	.align		4
        /*0000*/ 	.byte	0x04, 0x37
        /*0002*/ 	.short	(.L_7 - .L_6)
.L_6:
        /*0004*/ 	.word	0x00000082


	//----- nvinfo : EIATTR_KPARAM_INFO
	.align		4
.L_7:
        /*0008*/ 	.byte	0x04, 0x17
        /*000a*/ 	.short	(.L_9 - .L_8)
.L_8:
        /*000c*/ 	.word	0x00000000
        /*0010*/ 	.short	0x0004
        /*0012*/ 	.short	0x0018
        /*0014*/ 	.byte	0x00, 0xf0, 0x11, 0x00


	//----- nvinfo : EIATTR_KPARAM_INFO
	.align		4
.L_9:
        /*0018*/ 	.byte	0x04, 0x17
        /*001a*/ 	.short	(.L_11 - .L_10)
.L_10:
        /*001c*/ 	.word	0x00000000
        /*0020*/ 	.short	0x0003
        /*0022*/ 	.short	0x0014
        /*0024*/ 	.byte	0x00, 0xf0, 0x11, 0x00


	//----- nvinfo : EIATTR_KPARAM_INFO
	.align		4
.L_11:
        /*0028*/ 	.byte	0x04, 0x17
        /*002a*/ 	.short	(.L_13 - .L_12)
.L_12:
        /*002c*/ 	.word	0x00000000
        /*0030*/ 	.short	0x0002
        /*0032*/ 	.short	0x0010
        /*0034*/ 	.byte	0x00, 0xf0, 0x11, 0x00


	//----- nvinfo : EIATTR_KPARAM_INFO
	.align		4
.L_13:
        /*0038*/ 	.byte	0x04, 0x17
        /*003a*/ 	.short	(.L_15 - .L_14)
.L_14:
        /*003c*/ 	.word	0x00000000
        /*0040*/ 	.short	0x0001
        /*0042*/ 	.short	0x0008
        /*0044*/ 	.byte	0x00, 0xf5, 0x21, 0x00


	//----- nvinfo : EIATTR_KPARAM_INFO
	.align		4
.L_15:
        /*0048*/ 	.byte	0x04, 0x17
        /*004a*/ 	.short	(.L_17 - .L_16)
.L_16:
        /*004c*/ 	.word	0x00000000
        /*0050*/ 	.short	0x0000
        /*0052*/ 	.short	0x0000
        /*0054*/ 	.byte	0x00, 0xf5, 0x21, 0x00


	//----- nvinfo : EIATTR_SPARSE_MMA_MASK
	.align		4
.L_17:
        /*0058*/ 	.byte	0x03, 0x50
        /*005a*/ 	.short	0x0000


	//----- nvinfo : EIATTR_MAXREG_COUNT
	.align		4
        /*005c*/ 	.byte	0x03, 0x1b
        /*005e*/ 	.short	0x00ff


	//----- nvinfo : EIATTR_MERCURY_ISA_VERSION
	.align		4
        /*0060*/ 	.byte	0x03, 0x5f
        /*0062*/ 	.short	0x0101


	//----- nvinfo : EIATTR_VRC_CTA_INIT_COUNT
	.align		4
        /*0064*/ 	.byte	0x02, 0x4a
	.zero		1
	.zero		1


	//----- nvinfo : EIATTR_EXIT_INSTR_OFFSETS
	.align		4
        /*0068*/ 	.byte	0x04, 0x1c
        /*006a*/ 	.short	(.L_19 - .L_18)


	//   ....[0]....
.L_18:
        /*006c*/ 	.word	0x000000c0


	//   ....[1]....
        /*0070*/ 	.word	0x00000220


	//----- nvinfo : EIATTR_CBANK_PARAM_SIZE
	.align		4
.L_19:
        /*0074*/ 	.byte	0x03, 0x19
        /*0076*/ 	.short	0x001c


	//----- nvinfo : EIATTR_PARAM_CBANK
	.align		4
        /*0078*/ 	.byte	0x04, 0x0a
        /*007a*/ 	.short	(.L_21 - .L_20)
	.align		4
.L_20:
        /*007c*/ 	.word	index@(.nv.constant0._Z26colorToGrayscaleConversionPhPKhiii)
        /*0080*/ 	.short	0x0380
        /*0082*/ 	.short	0x001c


	//----- nvinfo : EIATTR_SW_WAR
	.align		4
.L_21:
        /*0084*/ 	.byte	0x04, 0x36
        /*0086*/ 	.short	(.L_23 - .L_22)
.L_22:
        /*0088*/ 	.word	0x00000008
.L_23:


//--------------------- .nv.callgraph             --------------------------
	.section	.nv.callgraph,"",@"SHT_CUDA_CALLGRAPH"
	.align	4
	.sectionentsize	8
	.align		4
        /*0000*/ 	.word	0x00000000
	.align		4
        /*0004*/ 	.word	0xffffffff
	.align		4
        /*0008*/ 	.word	0x00000000
	.align		4
        /*000c*/ 	.word	0xfffffffe
	.align		4
        /*0010*/ 	.word	0x00000000
	.align		4
        /*0014*/ 	.word	0xfffffffd
	.align		4
        /*0018*/ 	.word	0x00000000
	.align		4
        /*001c*/ 	.word	0xfffffffc


//--------------------- .text._Z26colorToGrayscaleConversionPhPKhiii --------------------------
	.section	.text._Z26colorToGrayscaleConversionPhPKhiii,"ax",@progbits
	.align	128
        .global         _Z26colorToGrayscaleConversionPhPKhiii
        .type           _Z26colorToGrayscaleConversionPhPKhiii,@function
        .size           _Z26colorToGrayscaleConversionPhPKhiii,(.L_x_1 - _Z26colorToGrayscaleConversionPhPKhiii)
        .other          _Z26colorToGrayscaleConversionPhPKhiii,@"STO_CUDA_ENTRY STV_DEFAULT"
_Z26colorToGrayscaleConversionPhPKhiii:
.text._Z26colorToGrayscaleConversionPhPKhiii:
[----:B------:R-:W-:Y:S01]  /*0000*/  LDC R1, c[0x0][0x37c] ;  /* 0x0000df00ff017b82 */ /* 0x000fe20000000800 */
[----:B------:R-:W0:Y:S07]  /*0010*/  S2R R2, SR_TID.Y ;  /* 0x0000000000027919 */ /* 0x000e2e0000002200 */
[----:B------:R-:W1:Y:S01]  /*0020*/  LDC R0, c[0x0][0x360] ;  /* 0x0000d800ff007b82 */ /* 0x000e620000000800 */
[----:B------:R-:W2:Y:S01]  /*0030*/  LDCU.64 UR6, c[0x0][0x390] ;  /* 0x00007200ff0677ac */ /* 0x000ea20008000a00 */
[----:B------:R-:W1:Y:S06]  /*0040*/  S2R R3, SR_TID.X ;  /* 0x0000000000037919 */ /* 0x000e6c0000002100 */
[----:B------:R-:W0:Y:S08]  /*0050*/  S2UR UR5, SR_CTAID.Y ;  /* 0x00000000000579c3 */ /* 0x000e300000002600 */
[----:B------:R-:W0:Y:S08]  /*0060*/  LDC R5, c[0x0][0x364] ;  /* 0x0000d900ff057b82 */ /* 0x000e300000000800 */
[----:B------:R-:W1:Y:S01]  /*0070*/  S2UR UR4, SR_CTAID.X ;  /* 0x00000000000479c3 */ /* 0x000e620000002500 */
[----:B0-----:R-:W-:-:S05]  /*0080*/  IMAD R5, R5, UR5, R2 ;  /* 0x0000000505057c24 */ /* 0x001fca000f8e0202 */
[----:B--2---:R-:W-:Y:S01]  /*0090*/  ISETP.GE.AND P0, PT, R5, UR7, PT ;  /* 0x0000000705007c0c */ /* 0x004fe2000bf06270 */
[----:B-1----:R-:W-:-:S05]  /*00a0*/  IMAD R0, R0, UR4, R3 ;  /* 0x0000000400007c24 */ /* 0x002fca000f8e0203 */
[----:B------:R-:W-:-:S13]  /*00b0*/  ISETP.GE.OR P0, PT, R0, UR6, P0 ;  /* 0x0000000600007c0c */ /* 0x000fda0008706670 */
[----:B------:R-:W-:Y:S05]  /*00c0*/  @P0 EXIT ;  /* 0x000000000000094d */ /* 0x000fea0003800000 */
[----:B------:R-:W0:Y:S01]  /*00d0*/  LDCU UR4, c[0x0][0x398] ;  /* 0x00007300ff0477ac */ /* 0x000e220008000800 */
[----:B------:R-:W1:Y:S01]  /*00e0*/  LDCU.128 UR8, c[0x0][0x380] ;  /* 0x00007000ff0877ac */ /* 0x000e620008000c00 */
[----:B0-----:R-:W-:Y:S01]  /*00f0*/  IMAD R3, R5, UR4, RZ ;  /* 0x0000000405037c24 */ /* 0x001fe2000f8e02ff */
[----:B------:R-:W0:Y:S03]  /*0100*/  LDCU.64 UR4, c[0x0][0x358] ;  /* 0x00006b00ff0477ac */ /* 0x000e260008000a00 */
[----:B------:R-:W-:-:S05]  /*0110*/  IMAD R3, R0, 0x3, R3 ;  /* 0x0000000300037824 */ /* 0x000fca00078e0203 */
[----:B-1----:R-:W-:-:S04]  /*0120*/  IADD3 R2, P0, PT, R3, UR10, RZ ;  /* 0x0000000a03027c10 */ /* 0x002fc8000ff1e0ff */
[----:B------:R-:W-:-:S05]  /*0130*/  LEA.HI.X.SX32 R3, R3, UR11, 0x1, P0 ;  /* 0x0000000b03037c11 */ /* 0x000fca00080f0eff */
[----:B0-----:R-:W2:Y:S04]  /*0140*/  LDG.E.U8 R6, desc[UR4][R2.64+0x1] ;  /* 0x0000010402067981 */ /* 0x001ea8000c1e1100 */
[----:B------:R-:W3:Y:S04]  /*0150*/  LDG.E.U8 R4, desc[UR4][R2.64] ;  /* 0x0000000402047981 */ /* 0x000ee8000c1e1100 */
[----:B------:R-:W4:Y:S01]  /*0160*/  LDG.E.U8 R7, desc[UR4][R2.64+0x2] ;  /* 0x0000020402077981 */ /* 0x000f22000c1e1100 */
[----:B------:R-:W-:Y:S01]  /*0170*/  IMAD R0, R5, UR6, R0 ;  /* 0x0000000605007c24 */ /* 0x000fe2000f8e0200 */
[----:B--2---:R-:W-:-:S02]  /*0180*/  I2FP.F32.U32 R6, R6 ;  /* 0x0000000600067245 */ /* 0x004fc40000201000 */
[----:B---3--:R-:W-:-:S03]  /*0190*/  I2FP.F32.U32 R4, R4 ;  /* 0x0000000400047245 */ /* 0x008fc60000201000 */
[----:B------:R-:W-:Y:S01]  /*01a0*/  FMUL R9, R6, 0.70999997854232788086 ;  /* 0x3f35c28f06097820 */ /* 0x000fe20000400000 */
[----:B----4-:R-:W-:-:S03]  /*01b0*/  I2FP.F32.U32 R7, R7 ;  /* 0x0000000700077245 */ /* 0x010fc60000201000 */
[----:B------:R-:W-:-:S04]  /*01c0*/  FFMA R4, R4, 0.20999999344348907471, R9 ;  /* 0x3e570a3d04047823 */ /* 0x000fc80000000009 */
[----:B------:R-:W-:Y:S01]  /*01d0*/  FFMA R7, R7, 0.070000000298023223877, R4 ;  /* 0x3d8f5c2907077823 */ /* 0x000fe20000000004 */
[----:B------:R-:W-:-:S04]  /*01e0*/  IADD3 R4, P0, PT, R0, UR8, RZ ;  /* 0x0000000800047c10 */ /* 0x000fc8000ff1e0ff */
[----:B------:R-:W-:Y:S01]  /*01f0*/  LEA.HI.X.SX32 R5, R0, UR9, 0x1, P0 ;  /* 0x0000000900057c11 */ /* 0x000fe200080f0eff */
[----:B------:R-:W0:Y:S04]  /*0200*/  F2I.U32.TRUNC.NTZ R7, R7 ;  /* 0x0000000700077305 */ /* 0x000e28000020f000 */
[----:B0-----:R-:W-:Y:S01]  /*0210*/  STG.E.U8 desc[UR4][R4.64], R7 ;  /* 0x0000000704007986 */ /* 0x001fe2000c101104 */
[----:B------:R-:W-:Y:S05]  /*0220*/  EXIT ;  /* 0x000000000000794d */ /* 0x000fea0003800000 */
.L_x_0:
[----:B------:R-:W-:-:S00]  /*0230*/  BRA `(.L_x_0) ;  /* 0xfffffffc00fc7947 */ /* 0x000fc0000383ffff */
[----:B------:R-:W-:-:S00]  /*0240*/  NOP ;  /* 0x0000000000007918 */ /* 0x000fc00000000000 */
        /* <DEDUP_REMOVED lines=11> */
.L_x_1:


//--------------------- .nv.shared.reserved.0     --------------------------
	.section	.nv.shared.reserved.0,"aw",@nobits
	.weak		__nv_reservedSMEM_offset_0_alias
	.size		__nv_reservedSMEM_offset_0_alias, 0, 64
	.other		__nv_reservedSMEM_offset_0_alias,@"STO_CUDA_RESERVED_SHARED STV_DEFAULT"
__nv_reservedSMEM_offset_0_alias:
	.zero		0
	.zero		64


//--------------------- .nv.constant0._Z26colorToGrayscaleConversionPhPKhiii --------------------------
	.section	.nv.constant0._Z26colorToGrayscaleConversionPhPKhiii,"a",@progbits
	.sectionflags	@""
	.align	4
.nv.constant0._Z26colorToGrayscaleConversionPhPKhiii:
	.zero		924


//--------------------- SYMBOLS --------------------------

	.type		.nv.reservedSmem.offset0,@object
	.size		.nv.reservedSmem.offset0,0x4
